//
// Generated by NVIDIA NVVM Compiler
//
// Compiler Build ID: CL-36424714
// Cuda compilation tools, release 13.0, V13.0.88
// Based on NVVM 20.0.0
//

.version 9.0
.target sm_100
.address_size 64

	// .globl	_Z16vector_add_naivePKfS0_Pfi

.visible .entry _Z16vector_add_naivePKfS0_Pfi(
	.param .u64 .ptr .align 1 _Z16vector_add_naivePKfS0_Pfi_param_0,
	.param .u64 .ptr .align 1 _Z16vector_add_naivePKfS0_Pfi_param_1,
	.param .u64 .ptr .align 1 _Z16vector_add_naivePKfS0_Pfi_param_2,
	.param .u32 _Z16vector_add_naivePKfS0_Pfi_param_3
)
{
	.reg .pred 	%p<10>;
	.reg .b32 	%r<23>;
	.reg .b32 	%f<88>;
	.reg .b64 	%rd<40>;

	ld.param.u64 	%rd22, [_Z16vector_add_naivePKfS0_Pfi_param_0];
	ld.param.u64 	%rd23, [_Z16vector_add_naivePKfS0_Pfi_param_1];
	ld.param.u64 	%rd24, [_Z16vector_add_naivePKfS0_Pfi_param_2];
	ld.param.u32 	%r16, [_Z16vector_add_naivePKfS0_Pfi_param_3];
	cvta.to.global.u64 	%rd1, %rd24;
	cvta.to.global.u64 	%rd2, %rd23;
	cvta.to.global.u64 	%rd3, %rd22;
	setp.lt.s32 	%p1, %r16, 1;
	@%p1 bra 	$L__BB0_13;
	and.b32  	%r1, %r16, 15;
	setp.lt.u32 	%p2, %r16, 16;
	mov.b32 	%r20, 0;
	@%p2 bra 	$L__BB0_4;
	and.b32  	%r20, %r16, 2147483632;
	neg.s32 	%r18, %r20;
	add.s64 	%rd36, %rd3, 32;
	add.s64 	%rd35, %rd2, 32;
	add.s64 	%rd34, %rd1, 32;
$L__BB0_3:
	.pragma "nounroll";
	ld.global.f32 	%f1, [%rd36+-32];
	ld.global.f32 	%f2, [%rd35+-32];
	add.f32 	%f3, %f1, %f2;
	st.global.f32 	[%rd34+-32], %f3;
	ld.global.f32 	%f4, [%rd36+-28];
	ld.global.f32 	%f5, [%rd35+-28];
	add.f32 	%f6, %f4, %f5;
	st.global.f32 	[%rd34+-28], %f6;
	ld.global.f32 	%f7, [%rd36+-24];
	ld.global.f32 	%f8, [%rd35+-24];
	add.f32 	%f9, %f7, %f8;
	st.global.f32 	[%rd34+-24], %f9;
	ld.global.f32 	%f10, [%rd36+-20];
	ld.global.f32 	%f11, [%rd35+-20];
	add.f32 	%f12, %f10, %f11;
	st.global.f32 	[%rd34+-20], %f12;
	ld.global.f32 	%f13, [%rd36+-16];
	ld.global.f32 	%f14, [%rd35+-16];
	add.f32 	%f15, %f13, %f14;
	st.global.f32 	[%rd34+-16], %f15;
	ld.global.f32 	%f16, [%rd36+-12];
	ld.global.f32 	%f17, [%rd35+-12];
	add.f32 	%f18, %f16, %f17;
	st.global.f32 	[%rd34+-12], %f18;
	ld.global.f32 	%f19, [%rd36+-8];
	ld.global.f32 	%f20, [%rd35+-8];
	add.f32 	%f21, %f19, %f20;
	st.global.f32 	[%rd34+-8], %f21;
	ld.global.f32 	%f22, [%rd36+-4];
	ld.global.f32 	%f23, [%rd35+-4];
	add.f32 	%f24, %f22, %f23;
	st.global.f32 	[%rd34+-4], %f24;
	ld.global.f32 	%f25, [%rd36];
	ld.global.f32 	%f26, [%rd35];
	add.f32 	%f27, %f25, %f26;
	st.global.f32 	[%rd34], %f27;
	ld.global.f32 	%f28, [%rd36+4];
	ld.global.f32 	%f29, [%rd35+4];
	add.f32 	%f30, %f28, %f29;
	st.global.f32 	[%rd34+4], %f30;
	ld.global.f32 	%f31, [%rd36+8];
	ld.global.f32 	%f32, [%rd35+8];
	add.f32 	%f33, %f31, %f32;
	st.global.f32 	[%rd34+8], %f33;
	ld.global.f32 	%f34, [%rd36+12];
	ld.global.f32 	%f35, [%rd35+12];
	add.f32 	%f36, %f34, %f35;
	st.global.f32 	[%rd34+12], %f36;
	ld.global.f32 	%f37, [%rd36+16];
	ld.global.f32 	%f38, [%rd35+16];
	add.f32 	%f39, %f37, %f38;
	st.global.f32 	[%rd34+16], %f39;
	ld.global.f32 	%f40, [%rd36+20];
	ld.global.f32 	%f41, [%rd35+20];
	add.f32 	%f42, %f40, %f41;
	st.global.f32 	[%rd34+20], %f42;
	ld.global.f32 	%f43, [%rd36+24];
	ld.global.f32 	%f44, [%rd35+24];
	add.f32 	%f45, %f43, %f44;
	st.global.f32 	[%rd34+24], %f45;
	ld.global.f32 	%f46, [%rd36+28];
	ld.global.f32 	%f47, [%rd35+28];
	add.f32 	%f48, %f46, %f47;
	st.global.f32 	[%rd34+28], %f48;
	add.s32 	%r18, %r18, 16;
	add.s64 	%rd36, %rd36, 64;
	add.s64 	%rd35, %rd35, 64;
	add.s64 	%rd34, %rd34, 64;
	setp.ne.s32 	%p3, %r18, 0;
	@%p3 bra 	$L__BB0_3;
$L__BB0_4:
	setp.eq.s32 	%p4, %r1, 0;
	@%p4 bra 	$L__BB0_13;
	and.b32  	%r7, %r16, 7;
	setp.lt.u32 	%p5, %r1, 8;
	@%p5 bra 	$L__BB0_7;
	mul.wide.u32 	%rd25, %r20, 4;
	add.s64 	%rd26, %rd3, %rd25;
	ld.global.f32 	%f49, [%rd26];
	add.s64 	%rd27, %rd2, %rd25;
	ld.global.f32 	%f50, [%rd27];
	add.f32 	%f51, %f49, %f50;
	add.s64 	%rd28, %rd1, %rd25;
	st.global.f32 	[%rd28], %f51;
	ld.global.f32 	%f52, [%rd26+4];
	ld.global.f32 	%f53, [%rd27+4];
	add.f32 	%f54, %f52, %f53;
	st.global.f32 	[%rd28+4], %f54;
	ld.global.f32 	%f55, [%rd26+8];
	ld.global.f32 	%f56, [%rd27+8];
	add.f32 	%f57, %f55, %f56;
	st.global.f32 	[%rd28+8], %f57;
	ld.global.f32 	%f58, [%rd26+12];
	ld.global.f32 	%f59, [%rd27+12];
	add.f32 	%f60, %f58, %f59;
	st.global.f32 	[%rd28+12], %f60;
	ld.global.f32 	%f61, [%rd26+16];
	ld.global.f32 	%f62, [%rd27+16];
	add.f32 	%f63, %f61, %f62;
	st.global.f32 	[%rd28+16], %f63;
	ld.global.f32 	%f64, [%rd26+20];
	ld.global.f32 	%f65, [%rd27+20];
	add.f32 	%f66, %f64, %f65;
	st.global.f32 	[%rd28+20], %f66;
	ld.global.f32 	%f67, [%rd26+24];
	ld.global.f32 	%f68, [%rd27+24];
	add.f32 	%f69, %f67, %f68;
	st.global.f32 	[%rd28+24], %f69;
	ld.global.f32 	%f70, [%rd26+28];
	ld.global.f32 	%f71, [%rd27+28];
	add.f32 	%f72, %f70, %f71;
	st.global.f32 	[%rd28+28], %f72;
	add.s32 	%r20, %r20, 8;
$L__BB0_7:
	setp.eq.s32 	%p6, %r7, 0;
	@%p6 bra 	$L__BB0_13;
	and.b32  	%r10, %r16, 3;
	setp.lt.u32 	%p7, %r7, 4;
	@%p7 bra 	$L__BB0_10;
	mul.wide.u32 	%rd29, %r20, 4;
	add.s64 	%rd30, %rd3, %rd29;
	ld.global.f32 	%f73, [%rd30];
	add.s64 	%rd31, %rd2, %rd29;
	ld.global.f32 	%f74, [%rd31];
	add.f32 	%f75, %f73, %f74;
	add.s64 	%rd32, %rd1, %rd29;
	st.global.f32 	[%rd32], %f75;
	ld.global.f32 	%f76, [%rd30+4];
	ld.global.f32 	%f77, [%rd31+4];
	add.f32 	%f78, %f76, %f77;
	st.global.f32 	[%rd32+4], %f78;
	ld.global.f32 	%f79, [%rd30+8];
	ld.global.f32 	%f80, [%rd31+8];
	add.f32 	%f81, %f79, %f80;
	st.global.f32 	[%rd32+8], %f81;
	ld.global.f32 	%f82, [%rd30+12];
	ld.global.f32 	%f83, [%rd31+12];
	add.f32 	%f84, %f82, %f83;
	st.global.f32 	[%rd32+12], %f84;
	add.s32 	%r20, %r20, 4;
$L__BB0_10:
	setp.eq.s32 	%p8, %r10, 0;
	@%p8 bra 	$L__BB0_13;
	mul.wide.u32 	%rd33, %r20, 4;
	add.s64 	%rd39, %rd1, %rd33;
	add.s64 	%rd38, %rd2, %rd33;
	add.s64 	%rd37, %rd3, %rd33;
	neg.s32 	%r22, %r10;
$L__BB0_12:
	.pragma "nounroll";
	ld.global.f32 	%f85, [%rd37];
	ld.global.f32 	%f86, [%rd38];
	add.f32 	%f87, %f85, %f86;
	st.global.f32 	[%rd39], %f87;
	add.s64 	%rd39, %rd39, 4;
	add.s64 	%rd38, %rd38, 4;
	add.s64 	%rd37, %rd37, 4;
	add.s32 	%r22, %r22, 1;
	setp.ne.s32 	%p9, %r22, 0;
	@%p9 bra 	$L__BB0_12;
$L__BB0_13:
	ret;

}


// ===== COMPILED SASS (sm_100) =====

	.target	sm_100

	.elftype	@"ET_EXEC"


//--------------------- .note.nv.tkinfo           --------------------------
	.section	.note.nv.tkinfo,"",@"SHT_NOTE"
	.sectionflags	@"SHF_NOTE_NV_TKINFO"
	.tkinfo
        /*0018*/ 	.word	0x00000002
        /*0030*/ 	.string	""
        /*0030*/ 	.string	"ptxas"
        /*0030*/ 	.string	"Cuda compilation tools, release 13.0, V13.0.88"
        /*0030*/ 	.string	"Build cuda_13.0.r13.0/compiler.36424714_0"
        /*0030*/ 	.string	"-arch sm_100 -m 64 "



//--------------------- .note.nv.cuinfo           --------------------------
	.section	.note.nv.cuinfo,"",@"SHT_NOTE"
	.sectionflags	@"SHF_NOTE_NV_CUINFO"
        /*0018*/ 	.short	0x0002
        /*001a*/ 	.short	0x0064
        /*001c*/ 	.short	0x0082
	.zero		2


//--------------------- .nv.info                  --------------------------
	.section	.nv.info,"",@"SHT_CUDA_INFO"
	.align	4


	//----- nvinfo : EIATTR_REGCOUNT
	.align		4
        /*0000*/ 	.byte	0x04, 0x2f
        /*0002*/ 	.short	(.L_1 - .L_0)
	.align		4
.L_0:
        /*0004*/ 	.word	index@(_Z16vector_add_naivePKfS0_Pfi)
        /*0008*/ 	.word	0x00000014


	//----- nvinfo : EIATTR_FRAME_SIZE
	.align		4
.L_1:
        /*000c*/ 	.byte	0x04, 0x11
        /*000e*/ 	.short	(.L_3 - .L_2)
	.align		4
.L_2:
        /*0010*/ 	.word	index@(_Z16vector_add_naivePKfS0_Pfi)
        /*0014*/ 	.word	0x00000000


	//----- nvinfo : EIATTR_MIN_STACK_SIZE
	.align		4
.L_3:
        /*0018*/ 	.byte	0x04, 0x12
        /*001a*/ 	.short	(.L_5 - .L_4)
	.align		4
.L_4:
        /*001c*/ 	.word	index@(_Z16vector_add_naivePKfS0_Pfi)
        /*0020*/ 	.word	0x00000000
.L_5:


//--------------------- .nv.compat                --------------------------
	.section	.nv.compat,"",@"SHT_CUDA_COMPAT_INFO"
	.align	4
        /*0000*/ 	.byte	0x02, 0x09, 0x00, 0x00, 0x02, 0x02, 0x01, 0x00, 0x02, 0x05, 0x05, 0x00, 0x03, 0x07, 0x01, 0x01
        /*0010*/ 	.byte	0x02, 0x03, 0x00, 0x00, 0x02, 0x06, 0x01, 0x00, 0x04, 0x0b, 0x08, 0x00, 0x09, 0x00, 0x00, 0x00
        /*0020*/ 	.byte	0x00, 0x00, 0x00, 0x00


//--------------------- .nv.info._Z16vector_add_naivePKfS0_Pfi --------------------------
	.section	.nv.info._Z16vector_add_naivePKfS0_Pfi,"",@"SHT_CUDA_INFO"
	.sectionflags	@""
	.align	4


	//----- nvinfo : EIATTR_CUDA_API_VERSION
	.align		4
        /*0000*/ 	.byte	0x04, 0x37
        /*0002*/ 	.short	(.L_7 - .L_6)
.L_6:
        /*0004*/ 	.word	0x00000082


	//----- nvinfo : EIATTR_KPARAM_INFO
	.align		4
.L_7:
        /*0008*/ 	.byte	0x04, 0x17
        /*000a*/ 	.short	(.L_9 - .L_8)
.L_8:
        /*000c*/ 	.word	0x00000000
        /*0010*/ 	.short	0x0003
        /*0012*/ 	.short	0x0018
        /*0014*/ 	.byte	0x00, 0xf0, 0x11, 0x00


	//----- nvinfo : EIATTR_KPARAM_INFO
	.align		4
.L_9:
        /*0018*/ 	.byte	0x04, 0x17
        /*001a*/ 	.short	(.L_11 - .L_10)
.L_10:
        /*001c*/ 	.word	0x00000000
        /*0020*/ 	.short	0x0002
        /*0022*/ 	.short	0x0010
        /*0024*/ 	.byte	0x00, 0xf5, 0x21, 0x00


	//----- nvinfo : EIATTR_KPARAM_INFO
	.align		4
.L_11:
        /*0028*/ 	.byte	0x04, 0x17
        /*002a*/ 	.short	(.L_13 - .L_12)
.L_12:
        /*002c*/ 	.word	0x00000000
        /*0030*/ 	.short	0x0001
        /*0032*/ 	.short	0x0008
        /*0034*/ 	.byte	0x00, 0xf5, 0x21, 0x00


	//----- nvinfo : EIATTR_KPARAM_INFO
	.align		4
.L_13:
        /*0038*/ 	.byte	0x04, 0x17
        /*003a*/ 	.short	(.L_15 - .L_14)
.L_14:
        /*003c*/ 	.word	0x00000000
        /*0040*/ 	.short	0x0000
        /*0042*/ 	.short	0x0000
        /*0044*/ 	.byte	0x00, 0xf5, 0x21, 0x00


	//----- nvinfo : EIATTR_SPARSE_MMA_MASK
	.align		4
.L_15:
        /*0048*/ 	.byte	0x03, 0x50
        /*004a*/ 	.short	0x0000


	//----- nvinfo : EIATTR_MAXREG_COUNT
	.align		4
        /*004c*/ 	.byte	0x03, 0x1b
        /*004e*/ 	.short	0x00ff


	//----- nvinfo : EIATTR_MERCURY_ISA_VERSION
	.align		4
        /*0050*/ 	.byte	0x03, 0x5f
        /*0052*/ 	.short	0x0101


	//----- nvinfo : EIATTR_VRC_CTA_INIT_COUNT
	.align		4
        /*0054*/ 	.byte	0x02, 0x4a
	.zero		1
	.zero		1


	//----- nvinfo : EIATTR_EXIT_INSTR_OFFSETS
	.align		4
        /*0058*/ 	.byte	0x04, 0x1c
        /*005a*/ 	.short	(.L_17 - .L_16)


	//   ....[0]....
.L_16:
        /*005c*/ 	.word	0x00000030


	//   ....[1]....
        /*0060*/ 	.word	0x00000680


	//   ....[2]....
        /*0064*/ 	.word	0x00000940


	//   ....[3]....
        /*0068*/ 	.word	0x00000b00


	//   ....[4]....
        /*006c*/ 	.word	0x00000ce0


	//----- nvinfo : EIATTR_CBANK_PARAM_SIZE
	.align		4
.L_17:
        /*0070*/ 	.byte	0x03, 0x19
        /*0072*/ 	.short	0x001c


	//----- nvinfo : EIATTR_PARAM_CBANK
	.align		4
        /*0074*/ 	.byte	0x04, 0x0a
        /*0076*/ 	.short	(.L_19 - .L_18)
	.align		4
.L_18:
        /*0078*/ 	.word	index@(.nv.constant0._Z16vector_add_naivePKfS0_Pfi)
        /*007c*/ 	.short	0x0380
        /*007e*/ 	.short	0x001c


	//----- nvinfo : EIATTR_SW_WAR
	.align		4
.L_19:
        /*0080*/ 	.byte	0x04, 0x36
        /*0082*/ 	.short	(.L_21 - .L_20)
.L_20:
        /*0084*/ 	.word	0x00000008
.L_21:


//--------------------- .nv.callgraph             --------------------------
	.section	.nv.callgraph,"",@"SHT_CUDA_CALLGRAPH"
	.align	4
	.sectionentsize	8
	.align		4
        /*0000*/ 	.word	0x00000000
	.align		4
        /*0004*/ 	.word	0xffffffff
	.align		4
        /*0008*/ 	.word	0x00000000
	.align		4
        /*000c*/ 	.word	0xfffffffe
	.align		4
        /*0010*/ 	.word	0x00000000
	.align		4
        /*0014*/ 	.word	0xfffffffd
	.align		4
        /*0018*/ 	.word	0x00000000
	.align		4
        /*001c*/ 	.word	0xfffffffc


//--------------------- .text._Z16vector_add_naivePKfS0_Pfi --------------------------
	.section	.text._Z16vector_add_naivePKfS0_Pfi,"ax",@progbits
	.align	128
        .global         _Z16vector_add_naivePKfS0_Pfi
        .type           _Z16vector_add_naivePKfS0_Pfi,@function
        .size           _Z16vector_add_naivePKfS0_Pfi,(.L_x_6 - _Z16vector_add_naivePKfS0_Pfi)
        .other          _Z16vector_add_naivePKfS0_Pfi,@"STO_CUDA_ENTRY STV_DEFAULT"
_Z16vector_add_naivePKfS0_Pfi:
.text._Z16vector_add_naivePKfS0_Pfi:
[----:B------:R-:W-:Y:S08]  /*0000*/  LDC R1, c[0x0][0x37c] ;  /* 0x0000df00ff017b82 */ /* 0x000ff00000000800 */
[----:B------:R-:W0:Y:S02]  /*0010*/  LDC R2, c[0x0][0x398] ;  /* 0x0000e600ff027b82 */ /* 0x000e240000000800 */
[----:B0-----:R-:W-:-:S13]  /*0020*/  ISETP.GE.AND P0, PT, R2, 0x1, PT ;  /* 0x000000010200780c */ /* 0x001fda0003f06270 */
[----:B------:R-:W-:Y:S05]  /*0030*/  @!P0 EXIT ;  /* 0x000000000000894d */ /* 0x000fea0003800000 */
[C---:B------:R-:W-:Y:S01]  /*0040*/  ISETP.GE.U32.AND P1, PT, R2.reuse, 0x10, PT ;  /* 0x000000100200780c */ /* 0x040fe20003f26070 */
[----:B------:R-:W0:Y:S01]  /*0050*/  LDCU.64 UR12, c[0x0][0x358] ;  /* 0x00006b00ff0c77ac */ /* 0x000e220008000a00 */
[----:B------:R-:W-:Y:S01]  /*0060*/  LOP3.LUT R12, R2, 0xf, RZ, 0xc0, !PT ;  /* 0x0000000f020c7812 */ /* 0x000fe200078ec0ff */
[----:B------:R-:W-:-:S03]  /*0070*/  HFMA2 R0, -RZ, RZ, 0, 0 ;  /* 0x00000000ff007431 */ /* 0x000fc600000001ff */
[----:B------:R-:W-:-:S07]  /*0080*/  ISETP.NE.AND P0, PT, R12, RZ, PT ;  /* 0x000000ff0c00720c */ /* 0x000fce0003f05270 */
[----:B------:R-:W-:Y:S06]  /*0090*/  @!P1 BRA `(.L_x_0) ;  /* 0x0000000400789947 */ /* 0x000fec0003800000 */
[----:B------:R-:W1:Y:S01]  /*00a0*/  LDCU.128 UR4, c[0x0][0x380] ;  /* 0x00007000ff0477ac */ /* 0x000e620008000c00 */
[----:B------:R-:W-:Y:S01]  /*00b0*/  LOP3.LUT R0, R2, 0x7ffffff0, RZ, 0xc0, !PT ;  /* 0x7ffffff002007812 */ /* 0x000fe200078ec0ff */
[----:B------:R-:W2:Y:S03]  /*00c0*/  LDCU.64 UR10, c[0x0][0x390] ;  /* 0x00007200ff0a77ac */ /* 0x000ea60008000a00 */
[----:B------:R-:W-:Y:S01]  /*00d0*/  IADD3 R3, PT, PT, -R0, RZ, RZ ;  /* 0x000000ff00037210 */ /* 0x000fe20007ffe1ff */
[----:B-1----:R-:W-:Y:S02]  /*00e0*/  UIADD3 UR8, UP0, UPT, UR4, 0x20, URZ ;  /* 0x0000002004087890 */ /* 0x002fe4000ff1e0ff */
[----:B------:R-:W-:Y:S02]  /*00f0*/  UIADD3 UR6, UP1, UPT, UR6, 0x20, URZ ;  /* 0x0000002006067890 */ /* 0x000fe4000ff3e0ff */
[----:B--2---:R-:W-:-:S02]  /*0100*/  UIADD3 UR4, UP2, UPT, UR10, 0x20, URZ ;  /* 0x000000200a047890 */ /* 0x004fc4000ff5e0ff */
[----:B------:R-:W-:Y:S01]  /*0110*/  UIADD3.X UR9, UPT, UPT, URZ, UR5, URZ, UP0, !UPT ;  /* 0x00000005ff097290 */ /* 0x000fe200087fe4ff */
[----:B------:R-:W-:Y:S01]  /*0120*/  MOV R16, UR8 ;  /* 0x0000000800107c02 */ /* 0x000fe20008000f00 */
[----:B------:R-:W-:Y:S01]  /*0130*/  UIADD3.X UR7, UPT, UPT, URZ, UR7, URZ, UP1, !UPT ;  /* 0x00000007ff077290 */ /* 0x000fe20008ffe4ff */
[----:B------:R-:W-:Y:S01]  /*0140*/  IMAD.U32 R11, RZ, RZ, UR6 ;  /* 0x00000006ff0b7e24 */ /* 0x000fe2000f8e00ff */
[----:B------:R-:W-:Y:S01]  /*0150*/  UIADD3.X UR5, UPT, UPT, URZ, UR11, URZ, UP2, !UPT ;  /* 0x0000000bff057290 */ /* 0x000fe200097fe4ff */
[----:B------:R-:W-:Y:S02]  /*0160*/  MOV R10, UR4 ;  /* 0x00000004000a7c02 */ /* 0x000fe40008000f00 */
[----:B------:R-:W-:Y:S02]  /*0170*/  MOV R5, UR9 ;  /* 0x0000000900057c02 */ /* 0x000fe40008000f00 */
[----:B------:R-:W-:Y:S01]  /*0180*/  MOV R14, UR7 ;  /* 0x00000007000e7c02 */ /* 0x000fe20008000f00 */
[----:B------:R-:W-:-:S07]  /*0190*/  IMAD.U32 R13, RZ, RZ, UR5 ;  /* 0x00000005ff0d7e24 */ /* 0x000fce000f8e00ff */
.L_x_1:
[----:B------:R-:W-:Y:S02]  /*01a0*/  MOV R4, R16 ;  /* 0x0000001000047202 */ /* 0x000fe40000000f00 */
[----:B------:R-:W-:Y:S02]  /*01b0*/  MOV R6, R11 ;  /* 0x0000000b00067202 */ /* 0x000fe40000000f00 */
[----:B------:R-:W-:Y:S01]  /*01c0*/  MOV R7, R14 ;  /* 0x0000000e00077202 */ /* 0x000fe20000000f00 */
[----:B0-2---:R-:W2:Y:S04]  /*01d0*/  LDG.E R8, desc[UR12][R4.64+-0x20] ;  /* 0xffffe00c04087981 */ /* 0x005ea8000c1e1900 */
[----:B------:R-:W2:Y:S02]  /*01e0*/  LDG.E R9, desc[UR12][R6.64+-0x20] ;  /* 0xffffe00c06097981 */ /* 0x000ea4000c1e1900 */
[----:B--2---:R-:W-:Y:S01]  /*01f0*/  FADD R11, R8, R9 ;  /* 0x00000009080b7221 */ /* 0x004fe20000000000 */
[----:B------:R-:W-:Y:S01]  /*0200*/  IMAD.MOV.U32 R8, RZ, RZ, R10 ;  /* 0x000000ffff087224 */ /* 0x000fe200078e000a */
[----:B------:R-:W-:-:S05]  /*0210*/  MOV R9, R13 ;  /* 0x0000000d00097202 */ /* 0x000fca0000000f00 */
[----:B------:R0:W-:Y:S04]  /*0220*/  STG.E desc[UR12][R8.64+-0x20], R11 ;  /* 0xffffe00b08007986 */ /* 0x0001e8000c10190c */
[----:B------:R-:W2:Y:S04]  /*0230*/  LDG.E R10, desc[UR12][R4.64+-0x1c] ;  /* 0xffffe40c040a7981 */ /* 0x000ea8000c1e1900 */
[----:B------:R-:W2:Y:S02]  /*0240*/  LDG.E R13, desc[UR12][R6.64+-0x1c] ;  /* 0xffffe40c060d7981 */ /* 0x000ea4000c1e1900 */
[----:B--2---:R-:W-:-:S05]  /*0250*/  FADD R13, R10, R13 ;  /* 0x0000000d0a0d7221 */ /* 0x004fca0000000000 */
[----:B------:R1:W-:Y:S04]  /*0260*/  STG.E desc[UR12][R8.64+-0x1c], R13 ;  /* 0xffffe40d08007986 */ /* 0x0003e8000c10190c */
[----:B------:R-:W2:Y:S04]  /*0270*/  LDG.E R10, desc[UR12][R4.64+-0x18] ;  /* 0xffffe80c040a7981 */ /* 0x000ea8000c1e1900 */
[----:B------:R-:W2:Y:S02]  /*0280*/  LDG.E R15, desc[UR12][R6.64+-0x18] ;  /* 0xffffe80c060f7981 */ /* 0x000ea4000c1e1900 */
[----:B--2---:R-:W-:-:S05]  /*0290*/  FADD R15, R10, R15 ;  /* 0x0000000f0a0f7221 */ /* 0x004fca0000000000 */
[----:B------:R2:W-:Y:S04]  /*02a0*/  STG.E desc[UR12][R8.64+-0x18], R15 ;  /* 0xffffe80f08007986 */ /* 0x0005e8000c10190c */
[----:B------:R-:W3:Y:S04]  /*02b0*/  LDG.E R10, desc[UR12][R4.64+-0x14] ;  /* 0xffffec0c040a7981 */ /* 0x000ee8000c1e1900 */
[----:B------:R-:W3:Y:S02]  /*02c0*/  LDG.E R17, desc[UR12][R6.64+-0x14] ;  /* 0xffffec0c06117981 */ /* 0x000ee4000c1e1900 */
[----:B---3--:R-:W-:-:S05]  /*02d0*/  FADD R17, R10, R17 ;  /* 0x000000110a117221 */ /* 0x008fca0000000000 */
[----:B------:R3:W-:Y:S04]  /*02e0*/  STG.E desc[UR12][R8.64+-0x14], R17 ;  /* 0xffffec1108007986 */ /* 0x0007e8000c10190c */
[----:B------:R-:W4:Y:S04]  /*02f0*/  LDG.E R10, desc[UR12][R4.64+-0x10] ;  /* 0xfffff00c040a7981 */ /* 0x000f28000c1e1900 */
[----:B0-----:R-:W4:Y:S02]  /*0300*/  LDG.E R11, desc[UR12][R6.64+-0x10] ;  /* 0xfffff00c060b7981 */ /* 0x001f24000c1e1900 */
[----:B----4-:R-:W-:-:S05]  /*0310*/  FADD R11, R10, R11 ;  /* 0x0000000b0a0b7221 */ /* 0x010fca0000000000 */
[----:B------:R0:W-:Y:S04]  /*0320*/  STG.E desc[UR12][R8.64+-0x10], R11 ;  /* 0xfffff00b08007986 */ /* 0x0001e8000c10190c */
[----:B------:R-:W4:Y:S04]  /*0330*/  LDG.E R10, desc[UR12][R4.64+-0xc] ;  /* 0xfffff40c040a7981 */ /* 0x000f28000c1e1900 */
[----:B-1----:R-:W4:Y:S02]  /*0340*/  LDG.E R13, desc[UR12][R6.64+-0xc] ;  /* 0xfffff40c060d7981 */ /* 0x002f24000c1e1900 */
[----:B----4-:R-:W-:-:S05]  /*0350*/  FADD R13, R10, R13 ;  /* 0x0000000d0a0d7221 */ /* 0x010fca0000000000 */
[----:B------:R1:W-:Y:S04]  /*0360*/  STG.E desc[UR12][R8.64+-0xc], R13 ;  /* 0xfffff40d08007986 */ /* 0x0003e8000c10190c */
[----:B------:R-:W4:Y:S04]  /*0370*/  LDG.E R10, desc[UR12][R4.64+-0x8] ;  /* 0xfffff80c040a7981 */ /* 0x000f28000c1e1900 */
[----:B--2---:R-:W4:Y:S02]  /*0380*/  LDG.E R15, desc[UR12][R6.64+-0x8] ;  /* 0xfffff80c060f7981 */ /* 0x004f24000c1e1900 */
[----:B----4-:R-:W-:-:S05]  /*0390*/  FADD R15, R10, R15 ;  /* 0x0000000f0a0f7221 */ /* 0x010fca0000000000 */
[----:B------:R2:W-:Y:S04]  /*03a0*/  STG.E desc[UR12][R8.64+-0x8], R15 ;  /* 0xfffff80f08007986 */ /* 0x0005e8000c10190c */
[----:B------:R-:W4:Y:S04]  /*03b0*/  LDG.E R10, desc[UR12][R4.64+-0x4] ;  /* 0xfffffc0c040a7981 */ /* 0x000f28000c1e1900 */
[----:B---3--:R-:W4:Y:S02]  /*03c0*/  LDG.E R17, desc[UR12][R6.64+-0x4] ;  /* 0xfffffc0c06117981 */ /* 0x008f24000c1e1900 */
[----:B----4-:R-:W-:-:S05]  /*03d0*/  FADD R17, R10, R17 ;  /* 0x000000110a117221 */ /* 0x010fca0000000000 */
        /* <DEDUP_REMOVED lines=26> */
[----:B--2---:R-:W4:Y:S01]  /*0580*/  LDG.E R15, desc[UR12][R6.64+0x18] ;  /* 0x0000180c060f7981 */ /* 0x004f22000c1e1900 */
[----:B------:R-:W-:Y:S01]  /*0590*/  IADD3 R3, PT, PT, R3, 0x10, RZ ;  /* 0x0000001003037810 */ /* 0x000fe20007ffe0ff */
[----:B----4-:R-:W-:-:S05]  /*05a0*/  FADD R15, R10, R15 ;  /* 0x0000000f0a0f7221 */ /* 0x010fca0000000000 */
[----:B------:R2:W-:Y:S04]  /*05b0*/  STG.E desc[UR12][R8.64+0x18], R15 ;  /* 0x0000180f08007986 */ /* 0x0005e8000c10190c */
[----:B------:R4:W5:Y:S04]  /*05c0*/  LDG.E R10, desc[UR12][R4.64+0x1c] ;  /* 0x00001c0c040a7981 */ /* 0x000968000c1e1900 */
[----:B---3--:R-:W5:Y:S01]  /*05d0*/  LDG.E R17, desc[UR12][R6.64+0x1c] ;  /* 0x00001c0c06117981 */ /* 0x008f62000c1e1900 */
[----:B------:R-:W-:Y:S02]  /*05e0*/  ISETP.NE.AND P1, PT, R3, RZ, PT ;  /* 0x000000ff0300720c */ /* 0x000fe40003f25270 */
[----:B0-----:R-:W-:-:S02]  /*05f0*/  IADD3 R11, P3, PT, R6, 0x40, RZ ;  /* 0x00000040060b7810 */ /* 0x001fc40007f7e0ff */
[----:B------:R-:W-:-:S03]  /*0600*/  IADD3 R16, P2, PT, R4, 0x40, RZ ;  /* 0x0000004004107810 */ /* 0x000fc60007f5e0ff */
[----:B------:R-:W-:Y:S01]  /*0610*/  IMAD.X R14, RZ, RZ, R7, P3 ;  /* 0x000000ffff0e7224 */ /* 0x000fe200018e0607 */
[----:B----4-:R-:W-:Y:S01]  /*0620*/  IADD3.X R5, PT, PT, RZ, R5, RZ, P2, !PT ;  /* 0x00000005ff057210 */ /* 0x010fe200017fe4ff */
[----:B-----5:R-:W-:Y:S01]  /*0630*/  FADD R17, R10, R17 ;  /* 0x000000110a117221 */ /* 0x020fe20000000000 */
[----:B------:R-:W-:-:S04]  /*0640*/  IADD3 R10, P4, PT, R8, 0x40, RZ ;  /* 0x00000040080a7810 */ /* 0x000fc80007f9e0ff */
[----:B------:R2:W-:Y:S01]  /*0650*/  STG.E desc[UR12][R8.64+0x1c], R17 ;  /* 0x00001c1108007986 */ /* 0x0005e2000c10190c */
[----:B-1----:R-:W-:Y:S01]  /*0660*/  IADD3.X R13, PT, PT, RZ, R9, RZ, P4, !PT ;  /* 0x00000009ff0d7210 */ /* 0x002fe200027fe4ff */
[----:B------:R-:W-:Y:S07]  /*0670*/  @P1 BRA `(.L_x_1) ;  /* 0xfffffff800c81947 */ /* 0x000fee000383ffff */
.L_x_0:
[----:B0-----:R-:W-:Y:S05]  /*0680*/  @!P0 EXIT ;  /* 0x000000000000894d */ /* 0x001fea0003800000 */
[----:B------:R-:W-:Y:S02]  /*0690*/  ISETP.GE.U32.AND P0, PT, R12, 0x8, PT ;  /* 0x000000080c00780c */ /* 0x000fe40003f06070 */
[----:B------:R-:W-:-:S04]  /*06a0*/  LOP3.LUT R14, R2, 0x7, RZ, 0xc0, !PT ;  /* 0x00000007020e7812 */ /* 0x000fc800078ec0ff */
[----:B------:R-:W-:-:S07]  /*06b0*/  ISETP.NE.AND P1, PT, R14, RZ, PT ;  /* 0x000000ff0e00720c */ /* 0x000fce0003f25270 */
[----:B------:R-:W-:Y:S06]  /*06c0*/  @!P0 BRA `(.L_x_2) ;  /* 0x00000000009c8947 */ /* 0x000fec0003800000 */
[----:B------:R-:W0:Y:S08]  /*06d0*/  LDC.64 R4, c[0x0][0x380] ;  /* 0x0000e000ff047b82 */ /* 0x000e300000000a00 */
[----:B------:R-:W1:Y:S08]  /*06e0*/  LDC.64 R6, c[0x0][0x388] ;  /* 0x0000e200ff067b82 */ /* 0x000e700000000a00 */
[----:B--2---:R-:W2:Y:S01]  /*06f0*/  LDC.64 R8, c[0x0][0x390] ;  /* 0x0000e400ff087b82 */ /* 0x004ea20000000a00 */
[----:B0-----:R-:W-:-:S05]  /*0700*/  IMAD.WIDE.U32 R4, R0, 0x4, R4 ;  /* 0x0000000400047825 */ /* 0x001fca00078e0004 */
[----:B------:R-:W3:Y:S01]  /*0710*/  LDG.E R3, desc[UR12][R4.64] ;  /* 0x0000000c04037981 */ /* 0x000ee2000c1e1900 */
[----:B-1----:R-:W-:-:S05]  /*0720*/  IMAD.WIDE.U32 R6, R0, 0x4, R6 ;  /* 0x0000000400067825 */ /* 0x002fca00078e0006 */
[----:B------:R-:W3:Y:S01]  /*0730*/  LDG.E R10, desc[UR12][R6.64] ;  /* 0x0000000c060a7981 */ /* 0x000ee2000c1e1900 */
[----:B--2---:R-:W-:-:S04]  /*0740*/  IMAD.WIDE.U32 R8, R0, 0x4, R8 ;  /* 0x0000000400087825 */ /* 0x004fc800078e0008 */
[----:B---3--:R-:W-:-:S05]  /*0750*/  FADD R3, R3, R10 ;  /* 0x0000000a03037221 */ /* 0x008fca0000000000 */
        /* <DEDUP_REMOVED lines=13> */
[----:B0-----:R-:W4:Y:S04]  /*0830*/  LDG.E R3, desc[UR12][R4.64+0x10] ;  /* 0x0000100c04037981 */ /* 0x001f28000c1e1900 */
[----:B------:R-:W4:Y:S02]  /*0840*/  LDG.E R10, desc[UR12][R6.64+0x10] ;  /* 0x0000100c060a7981 */ /* 0x000f24000c1e1900 */
        /* <DEDUP_REMOVED lines=10> */
[----:B------:R-:W2:Y:S04]  /*08f0*/  LDG.E R10, desc[UR12][R4.64+0x1c] ;  /* 0x00001c0c040a7981 */ /* 0x000ea8000c1e1900 */
[----:B---3--:R-:W2:Y:S01]  /*0900*/  LDG.E R15, desc[UR12][R6.64+0x1c] ;  /* 0x00001c0c060f7981 */ /* 0x008ea2000c1e1900 */
[----:B------:R-:W-:Y:S01]  /*0910*/  IADD3 R0, PT, PT, R0, 0x8, RZ ;  /* 0x0000000800007810 */ /* 0x000fe20007ffe0ff */
[----:B--2---:R-:W-:-:S05]  /*0920*/  FADD R15, R10, R15 ;  /* 0x0000000f0a0f7221 */ /* 0x004fca0000000000 */
[----:B------:R0:W-:Y:S02]  /*0930*/  STG.E desc[UR12][R8.64+0x1c], R15 ;  /* 0x00001c0f08007986 */ /* 0x0001e4000c10190c */
.L_x_2:
[----:B------:R-:W-:Y:S05]  /*0940*/  @!P1 EXIT ;  /* 0x000000000000994d */ /* 0x000fea0003800000 */
[----:B------:R-:W-:Y:S02]  /*0950*/  ISETP.GE.U32.AND P0, PT, R14, 0x4, PT ;  /* 0x000000040e00780c */ /* 0x000fe40003f06070 */
[----:B------:R-:W-:-:S04]  /*0960*/  LOP3.LUT R2, R2, 0x3, RZ, 0xc0, !PT ;  /* 0x0000000302027812 */ /* 0x000fc800078ec0ff */
[----:B------:R-:W-:-:S07]  /*0970*/  ISETP.NE.AND P1, PT, R2, RZ, PT ;  /* 0x000000ff0200720c */ /* 0x000fce0003f25270 */
[----:B------:R-:W-:Y:S06]  /*0980*/  @!P0 BRA `(.L_x_3) ;  /* 0x00000000005c8947 */ /* 0x000fec0003800000 */
[----:B------:R-:W1:Y:S08]  /*0990*/  LDC.64 R4, c[0x0][0x380] ;  /* 0x0000e000ff047b82 */ /* 0x000e700000000a00 */
[----:B------:R-:W3:Y:S08]  /*09a0*/  LDC.64 R6, c[0x0][0x388] ;  /* 0x0000e200ff067b82 */ /* 0x000ef00000000a00 */
[----:B0-2---:R-:W0:Y:S01]  /*09b0*/  LDC.64 R8, c[0x0][0x390] ;  /* 0x0000e400ff087b82 */ /* 0x005e220000000a00 */
[----:B-1----:R-:W-:-:S05]  /*09c0*/  IMAD.WIDE.U32 R4, R0, 0x4, R4 ;  /* 0x0000000400047825 */ /* 0x002fca00078e0004 */
[----:B------:R-:W2:Y:S01]  /*09d0*/  LDG.E R3, desc[UR12][R4.64] ;  /* 0x0000000c04037981 */ /* 0x000ea2000c1e1900 */
[----:B---3--:R-:W-:-:S05]  /*09e0*/  IMAD.WIDE.U32 R6, R0, 0x4, R6 ;  /* 0x0000000400067825 */ /* 0x008fca00078e0006 */
[----:B------:R-:W2:Y:S01]  /*09f0*/  LDG.E R10, desc[UR12][R6.64] ;  /* 0x0000000c060a7981 */ /* 0x000ea2000c1e1900 */
[----:B0-----:R-:W-:-:S04]  /*0a00*/  IMAD.WIDE.U32 R8, R0, 0x4, R8 ;  /* 0x0000000400087825 */ /* 0x001fc800078e0008 */
[----:B--2---:R-:W-:-:S05]  /*0a10*/  FADD R3, R3, R10 ;  /* 0x0000000a03037221 */ /* 0x004fca0000000000 */
        /* <DEDUP_REMOVED lines=9> */
[----:B------:R-:W2:Y:S04]  /*0ab0*/  LDG.E R10, desc[UR12][R4.64+0xc] ;  /* 0x00000c0c040a7981 */ /* 0x000ea8000c1e1900 */
[----:B------:R-:W2:Y:S01]  /*0ac0*/  LDG.E R15, desc[UR12][R6.64+0xc] ;  /* 0x00000c0c060f7981 */ /* 0x000ea2000c1e1900 */
[----:B------:R-:W-:Y:S01]  /*0ad0*/  IADD3 R0, PT, PT, R0, 0x4, RZ ;  /* 0x0000000400007810 */ /* 0x000fe20007ffe0ff */
[----:B--2---:R-:W-:-:S05]  /*0ae0*/  FADD R15, R10, R15 ;  /* 0x0000000f0a0f7221 */ /* 0x004fca0000000000 */
[----:B------:R1:W-:Y:S02]  /*0af0*/  STG.E desc[UR12][R8.64+0xc], R15 ;  /* 0x00000c0f08007986 */ /* 0x0003e4000c10190c */
.L_x_3:
[----:B------:R-:W-:Y:S05]  /*0b00*/  @!P1 EXIT ;  /* 0x000000000000994d */ /* 0x000fea0003800000 */
[----:B------:R-:W3:Y:S08]  /*0b10*/  LDC.64 R4, c[0x0][0x390] ;  /* 0x0000e400ff047b82 */ /* 0x000ef00000000a00 */
[----:B------:R-:W4:Y:S08]  /*0b20*/  LDC.64 R6, c[0x0][0x388] ;  /* 0x0000e200ff067b82 */ /* 0x000f300000000a00 */
[----:B012---:R-:W0:Y:S01]  /*0b30*/  LDC.64 R8, c[0x0][0x380] ;  /* 0x0000e000ff087b82 */ /* 0x007e220000000a00 */
[----:B---3--:R-:W-:-:S04]  /*0b40*/  IMAD.WIDE.U32 R4, R0, 0x4, R4 ;  /* 0x0000000400047825 */ /* 0x008fc800078e0004 */
[----:B------:R-:W-:Y:S01]  /*0b50*/  IMAD.MOV.U32 R10, RZ, RZ, R4 ;  /* 0x000000ffff0a7224 */ /* 0x000fe200078e0004 */
[----:B------:R-:W-:Y:S01]  /*0b60*/  MOV R13, R5 ;  /* 0x00000005000d7202 */ /* 0x000fe20000000f00 */
[----:B----4-:R-:W-:-:S05]  /*0b70*/  IMAD.WIDE.U32 R6, R0, 0x4, R6 ;  /* 0x0000000400067825 */ /* 0x010fca00078e0006 */
[----:B------:R-:W-:Y:S01]  /*0b80*/  MOV R11, R7 ;  /* 0x00000007000b7202 */ /* 0x000fe20000000f00 */
[----:B0-----:R-:W-:Y:S01]  /*0b90*/  IMAD.WIDE.U32 R8, R0, 0x4, R8 ;  /* 0x0000000400087825 */ /* 0x001fe200078e0008 */
[----:B------:R-:W-:-:S07]  /*0ba0*/  IADD3 R0, PT, PT, -R2, RZ, RZ ;  /* 0x000000ff02007210 */ /* 0x000fce0007ffe1ff */
.L_x_4:
[----:B0-----:R-:W-:Y:S01]  /*0bb0*/  IMAD.MOV.U32 R2, RZ, RZ, R8 ;  /* 0x000000ffff027224 */ /* 0x001fe200078e0008 */
[----:B------:R-:W-:Y:S02]  /*0bc0*/  MOV R5, R11 ;  /* 0x0000000b00057202 */ /* 0x000fe40000000f00 */
[----:B------:R-:W-:Y:S02]  /*0bd0*/  MOV R3, R9 ;  /* 0x0000000900037202 */ /* 0x000fe40000000f00 */
[----:B------:R-:W-:-:S03]  /*0be0*/  MOV R4, R6 ;  /* 0x0000000600047202 */ /* 0x000fc60000000f00 */
[----:B------:R0:W2:Y:S04]  /*0bf0*/  LDG.E R2, desc[UR12][R2.64] ;  /* 0x0000000c02027981 */ /* 0x0000a8000c1e1900 */
[----:B------:R-:W2:Y:S01]  /*0c00*/  LDG.E R5, desc[UR12][R4.64] ;  /* 0x0000000c04057981 */ /* 0x000ea2000c1e1900 */
[----:B------:R-:W-:Y:S02]  /*0c10*/  IADD3 R0, PT, PT, R0, 0x1, RZ ;  /* 0x0000000100007810 */ /* 0x000fe40007ffe0ff */
[----:B------:R-:W-:Y:S02]  /*0c20*/  IADD3 R6, P2, PT, R6, 0x4, RZ ;  /* 0x0000000406067810 */ /* 0x000fe40007f5e0ff */
[----:B------:R-:W-:Y:S01]  /*0c30*/  ISETP.NE.AND P0, PT, R0, RZ, PT ;  /* 0x000000ff0000720c */ /* 0x000fe20003f05270 */
[----:B0-----:R-:W-:Y:S01]  /*0c40*/  IMAD.MOV.U32 R3, RZ, RZ, R13 ;  /* 0x000000ffff037224 */ /* 0x001fe200078e000d */
[----:B------:R-:W-:-:S02]  /*0c50*/  IADD3 R8, P3, PT, R8, 0x4, RZ ;  /* 0x0000000408087810 */ /* 0x000fc40007f7e0ff */
[----:B------:R-:W-:Y:S02]  /*0c60*/  IADD3.X R11, PT, PT, RZ, R11, RZ, P2, !PT ;  /* 0x0000000bff0b7210 */ /* 0x000fe400017fe4ff */
[----:B------:R-:W-:Y:S01]  /*0c70*/  IADD3.X R9, PT, PT, RZ, R9, RZ, P3, !PT ;  /* 0x00000009ff097210 */ /* 0x000fe20001ffe4ff */
[----:B--2---:R-:W-:Y:S01]  /*0c80*/  FADD R7, R2, R5 ;  /* 0x0000000502077221 */ /* 0x004fe20000000000 */
[----:B------:R-:W-:Y:S02]  /*0c90*/  MOV R2, R10 ;  /* 0x0000000a00027202 */ /* 0x000fe40000000f00 */
[----:B------:R-:W-:-:S03]  /*0ca0*/  IADD3 R10, P1, PT, R10, 0x4, RZ ;  /* 0x000000040a0a7810 */ /* 0x000fc60007f3e0ff */
[----:B------:R0:W-:Y:S01]  /*0cb0*/  STG.E desc[UR12][R2.64], R7 ;  /* 0x0000000702007986 */ /* 0x0001e2000c10190c */
[----:B------:R-:W-:Y:S01]  /*0cc0*/  IADD3.X R13, PT, PT, RZ, R13, RZ, P1, !PT ;  /* 0x0000000dff0d7210 */ /* 0x000fe20000ffe4ff */
[----:B------:R-:W-:Y:S08]  /*0cd0*/  @P0 BRA `(.L_x_4) ;  /* 0xfffffffc00b40947 */ /* 0x000ff0000383ffff */
[----:B------:R-:W-:Y:S05]  /*0ce0*/  EXIT ;  /* 0x000000000000794d */ /* 0x000fea0003800000 */
.L_x_5:
[----:B------:R-:W-:-:S00]  /*0cf0*/  BRA `(.L_x_5) ;  /* 0xfffffffc00fc7947 */ /* 0x000fc0000383ffff */
[----:B------:R-:W-:-:S00]  /*0d00*/  NOP ;  /* 0x0000000000007918 */ /* 0x000fc00000000000 */
[----:B------:R-:W-:-:S00]  /*0d10*/  NOP ;  /* 0x0000000000007918 */ /* 0x000fc00000000000 */
[----:B------:R-:W-:-:S00]  /*0d20*/  NOP ;  /* 0x0000000000007918 */ /* 0x000fc00000000000 */
[----:B------:R-:W-:-:S00]  /*0d30*/  NOP ;  /* 0x0000000000007918 */ /* 0x000fc00000000000 */
[----:B------:R-:W-:-:S00]  /*0d40*/  NOP ;  /* 0x0000000000007918 */ /* 0x000fc00000000000 */
[----:B------:R-:W-:-:S00]  /*0d50*/  NOP ;  /* 0x0000000000007918 */ /* 0x000fc00000000000 */
[----:B------:R-:W-:-:S00]  /*0d60*/  NOP ;  /* 0x0000000000007918 */ /* 0x000fc00000000000 */
[----:B------:R-:W-:-:S00]  /*0d70*/  NOP ;  /* 0x0000000000007918 */ /* 0x000fc00000000000 */
.L_x_6:


//--------------------- .nv.shared.reserved.0     --------------------------
	.section	.nv.shared.reserved.0,"aw",@nobits
	.weak		__nv_reservedSMEM_offset_0_alias
	.size		__nv_reservedSMEM_offset_0_alias, 0, 64
	.other		__nv_reservedSMEM_offset_0_alias,@"STO_CUDA_RESERVED_SHARED STV_DEFAULT"
__nv_reservedSMEM_offset_0_alias:
	.zero		0
	.zero		64


//--------------------- .nv.constant0._Z16vector_add_naivePKfS0_Pfi --------------------------
	.section	.nv.constant0._Z16vector_add_naivePKfS0_Pfi,"a",@progbits
	.sectionflags	@""
	.align	4
.nv.constant0._Z16vector_add_naivePKfS0_Pfi:
	.zero		924


//--------------------- SYMBOLS --------------------------

	.type		.nv.reservedSmem.offset0,@object
	.size		.nv.reservedSmem.offset0,0x4
